	.headerflags	@"EF_CUDA_TEXMODE_UNIFIED EF_CUDA_64BIT_ADDRESS EF_CUDA_ACCELERATORS EF_CUDA_SM90 EF_CUDA_VIRTUAL_SM(EF_CUDA_SM90)"
	.elftype	@"ET_EXEC"


//--------------------- .nv.info                  --------------------------
	.section	.nv.info,"",@"SHT_CUDA_INFO"
	.align	4


	//----- nvinfo : EIATTR_REGCOUNT
	.align		4
        /*0000*/ 	.byte	0x04, 0x2f
        /*0002*/ 	.short	(.L_1 - .L_0)
	.align		4
.L_0:
        /*0004*/ 	.word	index@(triton_poi_fused_0)
        /*0008*/ 	.word	0x00000020


	//----- nvinfo : EIATTR_MIN_STACK_SIZE
	.align		4
.L_1:
        /*000c*/ 	.byte	0x04, 0x12
        /*000e*/ 	.short	(.L_3 - .L_2)
	.align		4
.L_2:
        /*0010*/ 	.word	index@(triton_poi_fused_0)
        /*0014*/ 	.word	0x00000000


	//----- nvinfo : EIATTR_FRAME_SIZE
	.align		4
.L_3:
        /*0018*/ 	.byte	0x04, 0x11
        /*001a*/ 	.short	(.L_5 - .L_4)
	.align		4
.L_4:
        /*001c*/ 	.word	index@(triton_poi_fused_0)
        /*0020*/ 	.word	0x00000000


	//----- nvinfo : EIATTR_MIN_STACK_SIZE
	.align		4
.L_5:
        /*0024*/ 	.byte	0x04, 0x12
        /*0026*/ 	.short	(.L_7 - .L_6)
	.align		4
.L_6:
        /*0028*/ 	.word	index@(triton_poi_fused_0)
        /*002c*/ 	.word	0x00000000
.L_7:


//--------------------- .nv.info.triton_poi_fused_0 --------------------------
	.section	.nv.info.triton_poi_fused_0,"",@"SHT_CUDA_INFO"
	.sectionflags	@""
	.align	4


	//----- nvinfo : EIATTR_CUDA_API_VERSION
	.align		4
        /*0000*/ 	.byte	0x04, 0x37
        /*0002*/ 	.short	(.L_9 - .L_8)
.L_8:
        /*0004*/ 	.word	0x0000007c


	//----- nvinfo : EIATTR_KPARAM_INFO
	.align		4
.L_9:
        /*0008*/ 	.byte	0x04, 0x17
        /*000a*/ 	.short	(.L_11 - .L_10)
.L_10:
        /*000c*/ 	.word	0x00000000
        /*0010*/ 	.short	0x0003
        /*0012*/ 	.short	0x0014
        /*0014*/ 	.byte	0x00, 0xf0, 0x11, 0x00


	//----- nvinfo : EIATTR_KPARAM_INFO
	.align		4
.L_11:
        /*0018*/ 	.byte	0x04, 0x17
        /*001a*/ 	.short	(.L_13 - .L_12)
.L_12:
        /*001c*/ 	.word	0x00000000
        /*0020*/ 	.short	0x0002
        /*0022*/ 	.short	0x0010
        /*0024*/ 	.byte	0x00, 0xf0, 0x11, 0x00


	//----- nvinfo : EIATTR_KPARAM_INFO
	.align		4
.L_13:
        /*0028*/ 	.byte	0x04, 0x17
        /*002a*/ 	.short	(.L_15 - .L_14)
.L_14:
        /*002c*/ 	.word	0x00000000
        /*0030*/ 	.short	0x0001
        /*0032*/ 	.short	0x0008
        /*0034*/ 	.byte	0x00, 0xf4, 0x21, 0x00


	//----- nvinfo : EIATTR_KPARAM_INFO
	.align		4
.L_15:
        /*0038*/ 	.byte	0x04, 0x17
        /*003a*/ 	.short	(.L_17 - .L_16)
.L_16:
        /*003c*/ 	.word	0x00000000
        /*0040*/ 	.short	0x0000
        /*0042*/ 	.short	0x0000
        /*0044*/ 	.byte	0x00, 0xf4, 0x21, 0x00


	//----- nvinfo : EIATTR_SPARSE_MMA_MASK
	.align		4
.L_17:
        /*0048*/ 	.byte	0x03, 0x50
        /*004a*/ 	.short	0x0000


	//----- nvinfo : EIATTR_MAXREG_COUNT
	.align		4
        /*004c*/ 	.byte	0x03, 0x1b
        /*004e*/ 	.short	0x00ff


	//----- nvinfo : EIATTR_EXIT_INSTR_OFFSETS
	.align		4
        /*0050*/ 	.byte	0x04, 0x1c
        /*0052*/ 	.short	(.L_19 - .L_18)


	//   ....[0]....
.L_18:
        /*0054*/ 	.word	0x00000770


	//   ....[1]....
        /*0058*/ 	.word	0x00000790


	//----- nvinfo : EIATTR_REQNTID
	.align		4
.L_19:
        /*005c*/ 	.byte	0x04, 0x10
        /*005e*/ 	.short	(.L_21 - .L_20)
.L_20:
        /*0060*/ 	.word	0x00000080
        /*0064*/ 	.word	0x00000001
        /*0068*/ 	.word	0x00000001


	//----- nvinfo : EIATTR_CBANK_PARAM_SIZE
	.align		4
.L_21:
        /*006c*/ 	.byte	0x03, 0x19
        /*006e*/ 	.short	0x0018


	//----- nvinfo : EIATTR_PARAM_CBANK
	.align		4
        /*0070*/ 	.byte	0x04, 0x0a
        /*0072*/ 	.short	(.L_23 - .L_22)
	.align		4
.L_22:
        /*0074*/ 	.word	index@(.nv.constant0.triton_poi_fused_0)
        /*0078*/ 	.short	0x0210
        /*007a*/ 	.short	0x0018


	//----- nvinfo : EIATTR_SW_WAR
	.align		4
.L_23:
        /*007c*/ 	.byte	0x04, 0x36
        /*007e*/ 	.short	(.L_25 - .L_24)
.L_24:
        /*0080*/ 	.word	0x00000008
.L_25:


//--------------------- .nv.callgraph             --------------------------
	.section	.nv.callgraph,"",@"SHT_CUDA_CALLGRAPH"
	.align	4
	.sectionentsize	8
	.align		4
        /*0000*/ 	.word	0x00000000
	.align		4
        /*0004*/ 	.word	0xffffffff
	.align		4
        /*0008*/ 	.word	0x00000000
	.align		4
        /*000c*/ 	.word	0xfffffffe
	.align		4
        /*0010*/ 	.word	0x00000000
	.align		4
        /*0014*/ 	.word	0xfffffffd
	.align		4
        /*0018*/ 	.word	0x00000000
	.align		4
        /*001c*/ 	.word	0xfffffffc


//--------------------- .text.triton_poi_fused_0  --------------------------
	.section	.text.triton_poi_fused_0,"ax",@progbits
	.align	128
        .global         triton_poi_fused_0
        .type           triton_poi_fused_0,@function
        .size           triton_poi_fused_0,(.L_x_1 - triton_poi_fused_0)
        .other          triton_poi_fused_0,@"STO_CUDA_ENTRY STV_DEFAULT"
triton_poi_fused_0:
.text.triton_poi_fused_0:
[----:B------:R-:W0:Y:S01]  /*0000*/  LDC R1, c[0x0][0x28] ;  /* 0x00000a00ff017b82 */ /* 0x000e220000000800 */
[----:B------:R-:W1:Y:S07]  /*0010*/  S2R R10, SR_TID.X ;  /* 0x00000000000a7919 */ /* 0x000e6e0000002100 */
[----:B------:R-:W2:Y:S01]  /*0020*/  S2UR UR4, SR_CTAID.Y ;  /* 0x00000000000479c3 */ /* 0x000ea20000002600 */
[----:B------:R-:W-:Y:S01]  /*0030*/  HFMA2.MMA R0, -RZ, RZ, 0, 0 ;  /* 0x00000000ff007435 */ /* 0x000fe200000001ff */
[----:B------:R-:W3:Y:S06]  /*0040*/  S2R R3, SR_CTAID.X ;  /* 0x0000000000037919 */ /* 0x000eec0000002500 */
[----:B------:R-:W4:Y:S01]  /*0050*/  LDC.64 R12, c[0x0][0x210] ;  /* 0x00008400ff0c7b82 */ /* 0x000f220000000a00 */
[----:B--2---:R-:W-:Y:S01]  /*0060*/  USHF.L.U32 UR4, UR4, 0x5, URZ ;  /* 0x0000000504047899 */ /* 0x004fe2000800063f */
[----:B-1----:R-:W-:-:S02]  /*0070*/  SHF.R.U32.HI R19, RZ, 0x5, R10 ;  /* 0x00000005ff137819 */ /* 0x002fc4000001160a */
[----:B------:R-:W-:Y:S02]  /*0080*/  LOP3.LUT R10, R10, 0x1f, RZ, 0xc0, !PT ;  /* 0x0000001f0a0a7812 */ /* 0x000fe400078ec0ff */
[----:B------:R-:W-:Y:S02]  /*0090*/  SGXT.U32 R19, R19, 0x2 ;  /* 0x000000021313781a */ /* 0x000fe40000000000 */
[----:B---3--:R-:W-:Y:S02]  /*00a0*/  LEA R10, R3, R10, 0x5 ;  /* 0x0000000a030a7211 */ /* 0x008fe400078e28ff */
[----:B------:R-:W-:Y:S01]  /*00b0*/  LOP3.LUT R19, R19, UR4, RZ, 0xfc, !PT ;  /* 0x0000000413137c12 */ /* 0x000fe2000f8efcff */
[----:B------:R-:W-:Y:S01]  /*00c0*/  ULDC.64 UR4, c[0x0][0x208] ;  /* 0x0000820000047ab9 */ /* 0x000fe20000000a00 */
[----:B------:R-:W-:-:S03]  /*00d0*/  ISETP.GE.AND P0, PT, R10, 0x19, PT ;  /* 0x000000190a00780c */ /* 0x000fc60003f06270 */
[C---:B------:R-:W-:Y:S01]  /*00e0*/  IMAD R21, R19.reuse, 0x19, R10 ;  /* 0x0000001913157824 */ /* 0x040fe200078e020a */
[----:B------:R-:W-:-:S03]  /*00f0*/  ISETP.LT.AND P1, PT, R19, 0x180, !P0 ;  /* 0x000001801300780c */ /* 0x000fc60004721270 */
[----:B----4-:R-:W-:Y:S01]  /*0100*/  IMAD.WIDE R14, R21, 0x4, R12 ;  /* 0x00000004150e7825 */ /* 0x010fe200078e020c */
[C---:B------:R-:W-:Y:S02]  /*0110*/  LOP3.LUT R4, R19.reuse, 0x4, RZ, 0xfc, !PT ;  /* 0x0000000413047812 */ /* 0x040fe400078efcff */
[C---:B------:R-:W-:Y:S02]  /*0120*/  LOP3.LUT R11, R19.reuse, 0xc, RZ, 0xfc, !PT ;  /* 0x0000000c130b7812 */ /* 0x040fe400078efcff */
[C---:B------:R-:W-:Y:S02]  /*0130*/  LOP3.LUT R2, R19.reuse, 0x10, RZ, 0xfc, !PT ;  /* 0x0000001013027812 */ /* 0x040fe400078efcff */
[----:B------:R-:W-:Y:S02]  /*0140*/  LOP3.LUT R9, R19, 0x8, RZ, 0xfc, !PT ;  /* 0x0000000813097812 */ /* 0x000fe400078efcff */
[----:B------:R-:W-:Y:S01]  /*0150*/  IADD3 R29, R21, 0x64, RZ ;  /* 0x00000064151d7810 */ /* 0x000fe20007ffe0ff */
[----:B------:R1:W2:Y:S01]  /*0160*/  @P1 LDG.E.EL R0, desc[UR4][R14.64] ;  /* 0x000000040e001981 */ /* 0x0002a2000c2e1900 */
[----:B------:R-:W-:-:S02]  /*0170*/  ISETP.LT.AND P6, PT, R4, 0x180, !P0 ;  /* 0x000001800400780c */ /* 0x000fc400047c1270 */
[----:B------:R-:W-:Y:S02]  /*0180*/  ISETP.LT.AND P4, PT, R11, 0x180, !P0 ;  /* 0x000001800b00780c */ /* 0x000fe40004781270 */
[----:B------:R-:W-:Y:S02]  /*0190*/  ISETP.LT.AND P3, PT, R2, 0x180, !P0 ;  /* 0x000001800200780c */ /* 0x000fe40004761270 */
[----:B------:R-:W-:Y:S01]  /*01a0*/  LOP3.LUT R22, R19, 0x14, RZ, 0xfc, !PT ;  /* 0x0000001413167812 */ /* 0x000fe200078efcff */
[----:B------:R-:W-:Y:S01]  /*01b0*/  HFMA2.MMA R5, -RZ, RZ, 0, 0 ;  /* 0x00000000ff057435 */ /* 0x000fe200000001ff */
[----:B------:R-:W-:Y:S01]  /*01c0*/  MOV R8, RZ ;  /* 0x000000ff00087202 */ /* 0x000fe20000000f00 */
[----:B------:R-:W-:Y:S01]  /*01d0*/  IMAD.WIDE R28, R29, 0x4, R12 ;  /* 0x000000041d1c7825 */ /* 0x000fe200078e020c */
[----:B------:R-:W-:Y:S02]  /*01e0*/  ISETP.LT.AND P5, PT, R9, 0x180, !P0 ;  /* 0x000001800900780c */ /* 0x000fe400047a1270 */
[----:B-1----:R-:W-:-:S02]  /*01f0*/  IADD3 R15, R21, 0x12c, RZ ;  /* 0x0000012c150f7810 */ /* 0x002fc40007ffe0ff */
[----:B------:R-:W-:Y:S02]  /*0200*/  LOP3.LUT R24, R19, 0x18, RZ, 0xfc, !PT ;  /* 0x0000001813187812 */ /* 0x000fe400078efcff */
[----:B------:R-:W-:Y:S02]  /*0210*/  CS2R R6, SRZ ;  /* 0x0000000000067805 */ /* 0x000fe4000001ff00 */
[----:B------:R-:W-:Y:S02]  /*0220*/  IADD3 R17, R21, 0x190, RZ ;  /* 0x0000019015117810 */ /* 0x000fe40007ffe0ff */
[----:B------:R-:W-:Y:S02]  /*0230*/  P2R R18, PR, RZ, 0x2 ;  /* 0x00000002ff127803 */ /* 0x000fe40000000000 */
[----:B------:R-:W-:Y:S02]  /*0240*/  IADD3 R27, R21, 0xc8, RZ ;  /* 0x000000c8151b7810 */ /* 0x000fe40007ffe0ff */
[----:B------:R-:W-:Y:S01]  /*0250*/  ISETP.LT.AND P2, PT, R22, 0x180, !P0 ;  /* 0x000001801600780c */ /* 0x000fe20004741270 */
[--C-:B------:R-:W-:Y:S01]  /*0260*/  IMAD.WIDE R14, R15, 0x4, R12.reuse ;  /* 0x000000040f0e7825 */ /* 0x100fe200078e020c */
[----:B------:R-:W-:Y:S01]  /*0270*/  ISETP.LT.AND P1, PT, R24, 0x180, !P0 ;  /* 0x000001801800780c */ /* 0x000fe20004721270 */
[----:B------:R1:W3:Y:S01]  /*0280*/  @P6 LDG.E.EL R8, desc[UR4][R28.64] ;  /* 0x000000041c086981 */ /* 0x0002e2000c2e1900 */
[----:B------:R-:W-:Y:S01]  /*0290*/  IADD3 R20, R21, 0x1f4, RZ ;  /* 0x000001f415147810 */ /* 0x000fe20007ffe0ff */
[--C-:B------:R-:W-:Y:S01]  /*02a0*/  IMAD.WIDE R16, R17, 0x4, R12.reuse ;  /* 0x0000000411107825 */ /* 0x100fe200078e020c */
[----:B------:R-:W-:Y:S01]  /*02b0*/  HFMA2.MMA R23, -RZ, RZ, 0, 0 ;  /* 0x00000000ff177435 */ /* 0x000fe200000001ff */
[----:B------:R-:W-:Y:S01]  /*02c0*/  P2R R3, PR, RZ, 0x40 ;  /* 0x00000040ff037803 */ /* 0x000fe20000000000 */
[----:B------:R4:W3:Y:S01]  /*02d0*/  @P4 LDG.E.EL R6, desc[UR4][R14.64] ;  /* 0x000000040e064981 */ /* 0x0008e2000c2e1900 */
[----:B------:R-:W-:Y:S01]  /*02e0*/  IMAD.WIDE R26, R27, 0x4, R12 ;  /* 0x000000041b1a7825 */ /* 0x000fe200078e020c */
[----:B------:R-:W-:-:S02]  /*02f0*/  ISETP.NE.AND P6, PT, R18, RZ, PT ;  /* 0x000000ff1200720c */ /* 0x000fc40003fc5270 */
[----:B-1----:R-:W-:Y:S01]  /*0300*/  IADD3 R29, R21, 0x258, RZ ;  /* 0x00000258151d7810 */ /* 0x002fe20007ffe0ff */
[----:B------:R1:W3:Y:S01]  /*0310*/  @P3 LDG.E.EL R5, desc[UR4][R16.64] ;  /* 0x0000000410053981 */ /* 0x0002e2000c2e1900 */
[----:B------:R-:W-:Y:S01]  /*0320*/  MOV R18, RZ ;  /* 0x000000ff00127202 */ /* 0x000fe20000000f00 */
[--C-:B----4-:R-:W-:Y:S02]  /*0330*/  IMAD.WIDE R14, R20, 0x4, R12.reuse ;  /* 0x00000004140e7825 */ /* 0x110fe400078e020c */
[----:B------:R4:W3:Y:S04]  /*0340*/  @P5 LDG.E.EL R7, desc[UR4][R26.64] ;  /* 0x000000041a075981 */ /* 0x0008e8000c2e1900 */
[----:B------:R-:W3:Y:S01]  /*0350*/  @P2 LDG.E.EL R18, desc[UR4][R14.64] ;  /* 0x000000040e122981 */ /* 0x000ee2000c2e1900 */
[----:B-1----:R-:W-:-:S05]  /*0360*/  IMAD.WIDE R16, R29, 0x4, R12 ;  /* 0x000000041d107825 */ /* 0x002fca00078e020c */
[----:B------:R1:W3:Y:S01]  /*0370*/  @P1 LDG.E.EL R23, desc[UR4][R16.64] ;  /* 0x0000000410171981 */ /* 0x0002e2000c2e1900 */
[----:B------:R-:W-:Y:S01]  /*0380*/  IADD3 R21, R21, 0x2bc, RZ ;  /* 0x000002bc15157810 */ /* 0x000fe20007ffe0ff */
[----:B----4-:R-:W-:-:S04]  /*0390*/  IMAD.HI R27, R19, 0x55555556, RZ ;  /* 0x55555556131b7827 */ /* 0x010fc800078e02ff */
[----:B------:R-:W-:Y:S02]  /*03a0*/  IMAD.WIDE R20, R21, 0x4, R12 ;  /* 0x0000000415147825 */ /* 0x000fe400078e020c */
[----:B------:R-:W4:Y:S01]  /*03b0*/  LDC.64 R12, c[0x0][0x218] ;  /* 0x00008600ff0c7b82 */ /* 0x000f220000000a00 */
[----:B------:R-:W-:Y:S02]  /*03c0*/  LEA.HI R28, R27, R27, RZ, 0x1 ;  /* 0x0000001b1b1c7211 */ /* 0x000fe400078f08ff */
[----:B------:R-:W-:-:S03]  /*03d0*/  LOP3.LUT R25, R19, 0x1c, RZ, 0xfc, !PT ;  /* 0x0000001c13197812 */ /* 0x000fc600078efcff */
[----:B------:R-:W-:Y:S01]  /*03e0*/  IMAD R19, R28, -0x3, R19 ;  /* 0xfffffffd1c137824 */ /* 0x000fe200078e0213 */
[----:B------:R-:W-:-:S03]  /*03f0*/  ISETP.LT.AND P0, PT, R25, 0x180, !P0 ;  /* 0x000001801900780c */ /* 0x000fc60004701270 */
[----:B------:R-:W-:Y:S01]  /*0400*/  IMAD R19, R10, 0x3, R19 ;  /* 0x000000030a137824 */ /* 0x000fe200078e0213 */
[----:B------:R-:W-:-:S03]  /*0410*/  MOV R26, RZ ;  /* 0x000000ff001a7202 */ /* 0x000fc60000000f00 */
[----:B------:R-:W-:Y:S02]  /*0420*/  IMAD R19, R28, 0x4b, R19 ;  /* 0x0000004b1c137824 */ /* 0x000fe400078e0213 */
[----:B-1----:R-:W-:-:S04]  /*0430*/  IMAD.HI R16, R9, 0x55555556, RZ ;  /* 0x5555555609107827 */ /* 0x002fc800078e02ff */
[----:B------:R1:W5:Y:S01]  /*0440*/  @P0 LDG.E.EL R26, desc[UR4][R20.64] ;  /* 0x00000004141a0981 */ /* 0x000362000c2e1900 */
[----:B0---4-:R-:W-:Y:S01]  /*0450*/  IMAD.WIDE R14, R19, 0x4, R12 ;  /* 0x00000004130e7825 */ /* 0x011fe200078e020c */
[----:B------:R-:W-:-:S03]  /*0460*/  LEA.HI R16, R16, R16, RZ, 0x1 ;  /* 0x0000001010107211 */ /* 0x000fc600078f08ff */
[----:B------:R-:W-:-:S04]  /*0470*/  IMAD.HI R17, R11, 0x55555556, RZ ;  /* 0x555555560b117827 */ /* 0x000fc800078e02ff */
[----:B------:R-:W-:-:S04]  /*0480*/  IMAD R9, R16, -0x3, R9 ;  /* 0xfffffffd10097824 */ /* 0x000fc800078e0209 */
[----:B------:R-:W-:Y:S02]  /*0490*/  IMAD R9, R16, 0x4b, R9 ;  /* 0x0000004b10097824 */ /* 0x000fe400078e0209 */
[----:B------:R-:W-:-:S04]  /*04a0*/  IMAD.HI R16, R2, 0x55555556, RZ ;  /* 0x5555555602107827 */ /* 0x000fc800078e02ff */
[----:B------:R-:W-:Y:S01]  /*04b0*/  IMAD R9, R10, 0x3, R9 ;  /* 0x000000030a097824 */ /* 0x000fe200078e0209 */
[----:B--2---:R0:W-:Y:S01]  /*04c0*/  @P6 STG.E desc[UR4][R14.64], R0 ;  /* 0x000000000e006986 */ /* 0x0041e2000c101904 */
[----:B------:R-:W-:Y:S01]  /*04d0*/  ISETP.NE.AND P6, PT, R3, RZ, PT ;  /* 0x000000ff0300720c */ /* 0x000fe20003fc5270 */
[----:B------:R-:W-:-:S05]  /*04e0*/  IMAD.HI R3, R4, 0x55555556, RZ ;  /* 0x5555555604037827 */ /* 0x000fca00078e02ff */
[----:B------:R-:W-:-:S05]  /*04f0*/  LEA.HI R3, R3, R3, RZ, 0x1 ;  /* 0x0000000303037211 */ /* 0x000fca00078f08ff */
[----:B------:R-:W-:Y:S02]  /*0500*/  IMAD R4, R3, -0x3, R4 ;  /* 0xfffffffd03047824 */ /* 0x000fe400078e0204 */
[----:B0-----:R-:W-:-:S04]  /*0510*/  IMAD.HI R0, R22, 0x55555556, RZ ;  /* 0x5555555616007827 */ /* 0x001fc800078e02ff */
[----:B------:R-:W-:Y:S01]  /*0520*/  IMAD R3, R3, 0x4b, R4 ;  /* 0x0000004b03037824 */ /* 0x000fe200078e0204 */
[----:B------:R-:W-:Y:S01]  /*0530*/  LEA.HI R4, R17, R17, RZ, 0x1 ;  /* 0x0000001111047211 */ /* 0x000fe200078f08ff */
[----:B------:R-:W-:-:S04]  /*0540*/  IMAD.HI R17, R24, 0x55555556, RZ ;  /* 0x5555555618117827 */ /* 0x000fc800078e02ff */
[----:B------:R-:W-:Y:S01]  /*0550*/  IMAD.HI R14, R25, 0x55555556, RZ ;  /* 0x55555556190e7827 */ /* 0x000fe200078e02ff */
[----:B------:R-:W-:-:S03]  /*0560*/  LEA.HI R15, R16, R16, RZ, 0x1 ;  /* 0x00000010100f7211 */ /* 0x000fc600078f08ff */
[----:B------:R-:W-:Y:S01]  /*0570*/  IMAD R19, R4, -0x3, R11 ;  /* 0xfffffffd04137824 */ /* 0x000fe200078e020b */
[----:B------:R-:W-:Y:S02]  /*0580*/  LEA.HI R11, R0, R0, RZ, 0x1 ;  /* 0x00000000000b7211 */ /* 0x000fe400078f08ff */
[----:B------:R-:W-:Y:S02]  /*0590*/  LEA.HI R17, R17, R17, RZ, 0x1 ;  /* 0x0000001111117211 */ /* 0x000fe400078f08ff */
[----:B------:R-:W-:Y:S01]  /*05a0*/  LEA.HI R0, R14, R14, RZ, 0x1 ;  /* 0x0000000e0e007211 */ /* 0x000fe200078f08ff */
[----:B------:R-:W-:Y:S02]  /*05b0*/  IMAD R2, R15, -0x3, R2 ;  /* 0xfffffffd0f027824 */ /* 0x000fe400078e0202 */
[----:B------:R-:W-:Y:S02]  /*05c0*/  IMAD R22, R11, -0x3, R22 ;  /* 0xfffffffd0b167824 */ /* 0x000fe400078e0216 */
[----:B------:R-:W-:-:S02]  /*05d0*/  IMAD R24, R17, -0x3, R24 ;  /* 0xfffffffd11187824 */ /* 0x000fc400078e0218 */
[----:B------:R-:W-:Y:S02]  /*05e0*/  IMAD R25, R0, -0x3, R25 ;  /* 0xfffffffd00197824 */ /* 0x000fe400078e0219 */
[----:B------:R-:W-:Y:S02]  /*05f0*/  IMAD R19, R4, 0x4b, R19 ;  /* 0x0000004b04137824 */ /* 0x000fe400078e0213 */
[----:B-1----:R-:W-:Y:S02]  /*0600*/  IMAD R21, R15, 0x4b, R2 ;  /* 0x0000004b0f157824 */ /* 0x002fe400078e0202 */
[----:B------:R-:W-:Y:S02]  /*0610*/  IMAD R11, R11, 0x4b, R22 ;  /* 0x0000004b0b0b7824 */ /* 0x000fe400078e0216 */
[----:B------:R-:W-:Y:S02]  /*0620*/  IMAD R27, R17, 0x4b, R24 ;  /* 0x0000004b111b7824 */ /* 0x000fe400078e0218 */
[----:B------:R-:W-:-:S02]  /*0630*/  IMAD R29, R0, 0x4b, R25 ;  /* 0x0000004b001d7824 */ /* 0x000fc400078e0219 */
[C---:B------:R-:W-:Y:S02]  /*0640*/  IMAD R3, R10.reuse, 0x3, R3 ;  /* 0x000000030a037824 */ /* 0x040fe400078e0203 */
[C---:B------:R-:W-:Y:S02]  /*0650*/  IMAD R15, R10.reuse, 0x3, R19 ;  /* 0x000000030a0f7824 */ /* 0x040fe400078e0213 */
[C---:B------:R-:W-:Y:S02]  /*0660*/  IMAD R17, R10.reuse, 0x3, R21 ;  /* 0x000000030a117824 */ /* 0x040fe400078e0215 */
[C---:B------:R-:W-:Y:S02]  /*0670*/  IMAD R21, R10.reuse, 0x3, R11 ;  /* 0x000000030a157824 */ /* 0x040fe400078e020b */
[C---:B------:R-:W-:Y:S02]  /*0680*/  IMAD R25, R10.reuse, 0x3, R27 ;  /* 0x000000030a197824 */ /* 0x040fe400078e021b */
[----:B------:R-:W-:-:S02]  /*0690*/  IMAD R29, R10, 0x3, R29 ;  /* 0x000000030a1d7824 */ /* 0x000fc400078e021d */
[----:B------:R-:W-:-:S04]  /*06a0*/  IMAD.WIDE R2, R3, 0x4, R12 ;  /* 0x0000000403027825 */ /* 0x000fc800078e020c */
[--C-:B------:R-:W-:Y:S01]  /*06b0*/  IMAD.WIDE R10, R9, 0x4, R12.reuse ;  /* 0x00000004090a7825 */ /* 0x100fe200078e020c */
[----:B---3--:R0:W-:Y:S03]  /*06c0*/  @P6 STG.E desc[UR4][R2.64], R8 ;  /* 0x0000000802006986 */ /* 0x0081e6000c101904 */
[--C-:B------:R-:W-:Y:S01]  /*06d0*/  IMAD.WIDE R14, R15, 0x4, R12.reuse ;  /* 0x000000040f0e7825 */ /* 0x100fe200078e020c */
[----:B------:R0:W-:Y:S03]  /*06e0*/  @P5 STG.E desc[UR4][R10.64], R7 ;  /* 0x000000070a005986 */ /* 0x0001e6000c101904 */
[--C-:B------:R-:W-:Y:S01]  /*06f0*/  IMAD.WIDE R16, R17, 0x4, R12.reuse ;  /* 0x0000000411107825 */ /* 0x100fe200078e020c */
[----:B------:R0:W-:Y:S03]  /*0700*/  @P4 STG.E desc[UR4][R14.64], R6 ;  /* 0x000000060e004986 */ /* 0x0001e6000c101904 */
[--C-:B------:R-:W-:Y:S01]  /*0710*/  IMAD.WIDE R20, R21, 0x4, R12.reuse ;  /* 0x0000000415147825 */ /* 0x100fe200078e020c */
[----:B------:R0:W-:Y:S03]  /*0720*/  @P3 STG.E desc[UR4][R16.64], R5 ;  /* 0x0000000510003986 */ /* 0x0001e6000c101904 */
[--C-:B------:R-:W-:Y:S01]  /*0730*/  IMAD.WIDE R24, R25, 0x4, R12.reuse ;  /* 0x0000000419187825 */ /* 0x100fe200078e020c */
[----:B------:R0:W-:Y:S04]  /*0740*/  @P2 STG.E desc[UR4][R20.64], R18 ;  /* 0x0000001214002986 */ /* 0x0001e8000c101904 */
[----:B------:R0:W-:Y:S01]  /*0750*/  @P1 STG.E desc[UR4][R24.64], R23 ;  /* 0x0000001718001986 */ /* 0x0001e2000c101904 */
[----:B------:R-:W-:Y:S01]  /*0760*/  IMAD.WIDE R12, R29, 0x4, R12 ;  /* 0x000000041d0c7825 */ /* 0x000fe200078e020c */
[----:B0-----:R-:W-:Y:S06]  /*0770*/  @!P0 EXIT ;  /* 0x000000000000894d */ /* 0x001fec0003800000 */
[----:B-----5:R-:W-:Y:S01]  /*0780*/  STG.E desc[UR4][R12.64], R26 ;  /* 0x0000001a0c007986 */ /* 0x020fe2000c101904 */
[----:B------:R-:W-:Y:S05]  /*0790*/  EXIT ;  /* 0x000000000000794d */ /* 0x000fea0003800000 */
.L_x_0:
[----:B------:R-:W-:-:S00]  /*07a0*/  BRA `(.L_x_0) ;  /* 0xfffffffc00fc7947 */ /* 0x000fc0000383ffff */
[----:B------:R-:W-:-:S00]  /*07b0*/  NOP ;  /* 0x0000000000007918 */ /* 0x000fc00000000000 */
        /* <DEDUP_REMOVED lines=12> */
.L_x_1:


//--------------------- .nv.constant0.triton_poi_fused_0 --------------------------
	.section	.nv.constant0.triton_poi_fused_0,"a",@progbits
	.sectionflags	@""
	.align	4
.nv.constant0.triton_poi_fused_0:
	.zero		552
